//
// Generated by NVIDIA NVVM Compiler
//
// Compiler Build ID: CL-36424714
// Cuda compilation tools, release 13.0, V13.0.88
// Based on NVVM 20.0.0
//

.version 9.0
.target sm_100
.address_size 64

	// .globl	_Z14wmmaGemmKernelP6__halfS0_Pfiii

.visible .entry _Z14wmmaGemmKernelP6__halfS0_Pfiii(
	.param .u64 .ptr .align 1 _Z14wmmaGemmKernelP6__halfS0_Pfiii_param_0,
	.param .u64 .ptr .align 1 _Z14wmmaGemmKernelP6__halfS0_Pfiii_param_1,
	.param .u64 .ptr .align 1 _Z14wmmaGemmKernelP6__halfS0_Pfiii_param_2,
	.param .u32 _Z14wmmaGemmKernelP6__halfS0_Pfiii_param_3,
	.param .u32 _Z14wmmaGemmKernelP6__halfS0_Pfiii_param_4,
	.param .u32 _Z14wmmaGemmKernelP6__halfS0_Pfiii_param_5
)
{
	.reg .b32 	%r<30>;
	.reg .b32 	%f<10>;
	.reg .b64 	%rd<16>;

	ld.param.u64 	%rd1, [_Z14wmmaGemmKernelP6__halfS0_Pfiii_param_0];
	ld.param.u64 	%rd2, [_Z14wmmaGemmKernelP6__halfS0_Pfiii_param_1];
	ld.param.u64 	%rd3, [_Z14wmmaGemmKernelP6__halfS0_Pfiii_param_2];
	ld.param.u32 	%r1, [_Z14wmmaGemmKernelP6__halfS0_Pfiii_param_3];
	ld.param.u32 	%r2, [_Z14wmmaGemmKernelP6__halfS0_Pfiii_param_4];
	ld.param.u32 	%r3, [_Z14wmmaGemmKernelP6__halfS0_Pfiii_param_5];
	mov.u32 	%r4, %ctaid.x;
	mov.u32 	%r5, %ntid.x;
	mov.u32 	%r6, %tid.x;
	mad.lo.s32 	%r7, %r4, %r5, %r6;
	mov.u32 	%r8, %ctaid.y;
	shl.b32 	%r9, %r8, 4;
	shr.u32 	%r10, %r7, 1;
	and.b32  	%r11, %r10, 2147483632;
	cvta.to.global.u64 	%rd4, %rd1;
	cvta.to.global.u64 	%rd5, %rd2;
	mul.lo.s32 	%r12, %r1, %r11;
	mul.wide.s32 	%rd6, %r12, 2;
	add.s64 	%rd7, %rd4, %rd6;
	wmma.load.a.sync.aligned.row.m16n16k16.global.f16 	{%r13, %r14, %r15, %r16, %r17, %r18, %r19, %r20}, [%rd7], %r1;
	cvt.u64.u32 	%rd8, %r9;
	mul.wide.u32 	%rd9, %r9, 2;
	add.s64 	%rd10, %rd5, %rd9;
	wmma.load.b.sync.aligned.col.m16n16k16.global.f16 	{%r21, %r22, %r23, %r24, %r25, %r26, %r27, %r28}, [%rd10], %r2;
	mov.f32 	%f1, 0f00000000;
	wmma.mma.sync.aligned.row.col.m16n16k16.f32.f32 {%f2, %f3, %f4, %f5, %f6, %f7, %f8, %f9}, {%r13, %r14, %r15, %r16, %r17, %r18, %r19, %r20}, {%r21, %r22, %r23, %r24, %r25, %r26, %r27, %r28}, {%f1, %f1, %f1, %f1, %f1, %f1, %f1, %f1};
	cvta.to.global.u64 	%rd11, %rd3;
	mul.lo.s32 	%r29, %r3, %r11;
	cvt.s64.s32 	%rd12, %r29;
	add.s64 	%rd13, %rd12, %rd8;
	shl.b64 	%rd14, %rd13, 2;
	add.s64 	%rd15, %rd11, %rd14;
	wmma.store.d.sync.aligned.row.m16n16k16.global.f32 	[%rd15], {%f2, %f3, %f4, %f5, %f6, %f7, %f8, %f9}, %r3;
	ret;

}


// ===== COMPILED SASS (sm_100) =====

	.target	sm_100

	.elftype	@"ET_EXEC"


//--------------------- .note.nv.tkinfo           --------------------------
	.section	.note.nv.tkinfo,"",@"SHT_NOTE"
	.sectionflags	@"SHF_NOTE_NV_TKINFO"
	.tkinfo
        /*0018*/ 	.word	0x00000002
        /*0030*/ 	.string	""
        /*0030*/ 	.string	"ptxas"
        /*0030*/ 	.string	"Cuda compilation tools, release 13.0, V13.0.88"
        /*0030*/ 	.string	"Build cuda_13.0.r13.0/compiler.36424714_0"
        /*0030*/ 	.string	"-arch sm_100 -m 64 "



//--------------------- .note.nv.cuinfo           --------------------------
	.section	.note.nv.cuinfo,"",@"SHT_NOTE"
	.sectionflags	@"SHF_NOTE_NV_CUINFO"
        /*0018*/ 	.short	0x0002
        /*001a*/ 	.short	0x0064
        /*001c*/ 	.short	0x0082
	.zero		2


//--------------------- .nv.info                  --------------------------
	.section	.nv.info,"",@"SHT_CUDA_INFO"
	.align	4


	//----- nvinfo : EIATTR_REGCOUNT
	.align		4
        /*0000*/ 	.byte	0x04, 0x2f
        /*0002*/ 	.short	(.L_1 - .L_0)
	.align		4
.L_0:
        /*0004*/ 	.word	index@(_Z14wmmaGemmKernelP6__halfS0_Pfiii)
        /*0008*/ 	.word	0x0000001e


	//----- nvinfo : EIATTR_FRAME_SIZE
	.align		4
.L_1:
        /*000c*/ 	.byte	0x04, 0x11
        /*000e*/ 	.short	(.L_3 - .L_2)
	.align		4
.L_2:
        /*0010*/ 	.word	index@(_Z14wmmaGemmKernelP6__halfS0_Pfiii)
        /*0014*/ 	.word	0x00000000


	//----- nvinfo : EIATTR_MIN_STACK_SIZE
	.align		4
.L_3:
        /*0018*/ 	.byte	0x04, 0x12
        /*001a*/ 	.short	(.L_5 - .L_4)
	.align		4
.L_4:
        /*001c*/ 	.word	index@(_Z14wmmaGemmKernelP6__halfS0_Pfiii)
        /*0020*/ 	.word	0x00000000
.L_5:


//--------------------- .nv.compat                --------------------------
	.section	.nv.compat,"",@"SHT_CUDA_COMPAT_INFO"
	.align	4
        /*0000*/ 	.byte	0x02, 0x09, 0x00, 0x00, 0x02, 0x02, 0x01, 0x00, 0x02, 0x05, 0x05, 0x00, 0x03, 0x07, 0x01, 0x01
        /*0010*/ 	.byte	0x02, 0x03, 0x00, 0x00, 0x02, 0x06, 0x01, 0x00, 0x04, 0x0b, 0x08, 0x00, 0x09, 0x00, 0x00, 0x00
        /*0020*/ 	.byte	0x00, 0x00, 0x00, 0x00


//--------------------- .nv.info._Z14wmmaGemmKernelP6__halfS0_Pfiii --------------------------
	.section	.nv.info._Z14wmmaGemmKernelP6__halfS0_Pfiii,"",@"SHT_CUDA_INFO"
	.sectionflags	@""
	.align	4


	//----- nvinfo : EIATTR_CUDA_API_VERSION
	.align		4
        /*0000*/ 	.byte	0x04, 0x37
        /*0002*/ 	.short	(.L_7 - .L_6)
.L_6:
        /*0004*/ 	.word	0x00000082


	//----- nvinfo : EIATTR_KPARAM_INFO
	.align		4
.L_7:
        /*0008*/ 	.byte	0x04, 0x17
        /*000a*/ 	.short	(.L_9 - .L_8)
.L_8:
        /*000c*/ 	.word	0x00000000
        /*0010*/ 	.short	0x0005
        /*0012*/ 	.short	0x0020
        /*0014*/ 	.byte	0x00, 0xf0, 0x11, 0x00


	//----- nvinfo : EIATTR_KPARAM_INFO
	.align		4
.L_9:
        /*0018*/ 	.byte	0x04, 0x17
        /*001a*/ 	.short	(.L_11 - .L_10)
.L_10:
        /*001c*/ 	.word	0x00000000
        /*0020*/ 	.short	0x0004
        /*0022*/ 	.short	0x001c
        /*0024*/ 	.byte	0x00, 0xf0, 0x11, 0x00


	//----- nvinfo : EIATTR_KPARAM_INFO
	.align		4
.L_11:
        /*0028*/ 	.byte	0x04, 0x17
        /*002a*/ 	.short	(.L_13 - .L_12)
.L_12:
        /*002c*/ 	.word	0x00000000
        /*0030*/ 	.short	0x0003
        /*0032*/ 	.short	0x0018
        /*0034*/ 	.byte	0x00, 0xf0, 0x11, 0x00


	//----- nvinfo : EIATTR_KPARAM_INFO
	.align		4
.L_13:
        /*0038*/ 	.byte	0x04, 0x17
        /*003a*/ 	.short	(.L_15 - .L_14)
.L_14:
        /*003c*/ 	.word	0x00000000
        /*0040*/ 	.short	0x0002
        /*0042*/ 	.short	0x0010
        /*0044*/ 	.byte	0x00, 0xf5, 0x21, 0x00


	//----- nvinfo : EIATTR_KPARAM_INFO
	.align		4
.L_15:
        /*0048*/ 	.byte	0x04, 0x17
        /*004a*/ 	.short	(.L_17 - .L_16)
.L_16:
        /*004c*/ 	.word	0x00000000
        /*0050*/ 	.short	0x0001
        /*0052*/ 	.short	0x0008
        /*0054*/ 	.byte	0x00, 0xf5, 0x21, 0x00


	//----- nvinfo : EIATTR_KPARAM_INFO
	.align		4
.L_17:
        /*0058*/ 	.byte	0x04, 0x17
        /*005a*/ 	.short	(.L_19 - .L_18)
.L_18:
        /*005c*/ 	.word	0x00000000
        /*0060*/ 	.short	0x0000
        /*0062*/ 	.short	0x0000
        /*0064*/ 	.byte	0x00, 0xf5, 0x21, 0x00


	//----- nvinfo : EIATTR_SPARSE_MMA_MASK
	.align		4
.L_19:
        /*0068*/ 	.byte	0x03, 0x50
        /*006a*/ 	.short	0x0000


	//----- nvinfo : EIATTR_WMMA_USED
	.align		4
        /*006c*/ 	.byte	0x01, 0x2b
	.zero		2


	//----- nvinfo : EIATTR_MAXREG_COUNT
	.align		4
        /*0070*/ 	.byte	0x03, 0x1b
        /*0072*/ 	.short	0x00ff


	//----- nvinfo : EIATTR_MERCURY_ISA_VERSION
	.align		4
        /*0074*/ 	.byte	0x03, 0x5f
        /*0076*/ 	.short	0x0101


	//----- nvinfo : EIATTR_VRC_CTA_INIT_COUNT
	.align		4
        /*0078*/ 	.byte	0x02, 0x4a
	.zero		1
	.zero		1


	//----- nvinfo : EIATTR_EXIT_INSTR_OFFSETS
	.align		4
        /*007c*/ 	.byte	0x04, 0x1c
        /*007e*/ 	.short	(.L_21 - .L_20)


	//   ....[0]....
.L_20:
        /*0080*/ 	.word	0x00000380


	//----- nvinfo : EIATTR_CBANK_PARAM_SIZE
	.align		4
.L_21:
        /*0084*/ 	.byte	0x03, 0x19
        /*0086*/ 	.short	0x0024


	//----- nvinfo : EIATTR_PARAM_CBANK
	.align		4
        /*0088*/ 	.byte	0x04, 0x0a
        /*008a*/ 	.short	(.L_23 - .L_22)
	.align		4
.L_22:
        /*008c*/ 	.word	index@(.nv.constant0._Z14wmmaGemmKernelP6__halfS0_Pfiii)
        /*0090*/ 	.short	0x0380
        /*0092*/ 	.short	0x0024


	//----- nvinfo : EIATTR_SW_WAR
	.align		4
.L_23:
        /*0094*/ 	.byte	0x04, 0x36
        /*0096*/ 	.short	(.L_25 - .L_24)
.L_24:
        /*0098*/ 	.word	0x00000008
.L_25:


//--------------------- .nv.callgraph             --------------------------
	.section	.nv.callgraph,"",@"SHT_CUDA_CALLGRAPH"
	.align	4
	.sectionentsize	8
	.align		4
        /*0000*/ 	.word	0x00000000
	.align		4
        /*0004*/ 	.word	0xffffffff
	.align		4
        /*0008*/ 	.word	0x00000000
	.align		4
        /*000c*/ 	.word	0xfffffffe
	.align		4
        /*0010*/ 	.word	0x00000000
	.align		4
        /*0014*/ 	.word	0xfffffffd
	.align		4
        /*0018*/ 	.word	0x00000000
	.align		4
        /*001c*/ 	.word	0xfffffffc


//--------------------- .text._Z14wmmaGemmKernelP6__halfS0_Pfiii --------------------------
	.section	.text._Z14wmmaGemmKernelP6__halfS0_Pfiii,"ax",@progbits
	.align	128
        .global         _Z14wmmaGemmKernelP6__halfS0_Pfiii
        .type           _Z14wmmaGemmKernelP6__halfS0_Pfiii,@function
        .size           _Z14wmmaGemmKernelP6__halfS0_Pfiii,(.L_x_1 - _Z14wmmaGemmKernelP6__halfS0_Pfiii)
        .other          _Z14wmmaGemmKernelP6__halfS0_Pfiii,@"STO_CUDA_ENTRY STV_DEFAULT"
_Z14wmmaGemmKernelP6__halfS0_Pfiii:
.text._Z14wmmaGemmKernelP6__halfS0_Pfiii:
[----:B------:R-:W-:Y:S01]  /*0000*/  LDC R1, c[0x0][0x37c] ;  /* 0x0000df00ff017b82 */ /* 0x000fe20000000800 */
[----:B------:R-:W0:Y:S07]  /*0010*/  S2R R5, SR_TID.X ;  /* 0x0000000000057919 */ /* 0x000e2e0000002100 */
[----:B------:R-:W0:Y:S01]  /*0020*/  S2UR UR4, SR_CTAID.X ;  /* 0x00000000000479c3 */ /* 0x000e220000002500 */
[----:B------:R-:W-:Y:S01]  /*0030*/  IMAD.MOV.U32 R13, RZ, RZ, RZ ;  /* 0x000000ffff0d7224 */ /* 0x000fe200078e00ff */
[----:B------:R-:W1:Y:S01]  /*0040*/  S2R R12, SR_LANEID ;  /* 0x00000000000c7919 */ /* 0x000e620000000000 */
[----:B------:R-:W2:Y:S05]  /*0050*/  S2R R8, SR_CTAID.Y ;  /* 0x0000000000087919 */ /* 0x000eaa0000002600 */
[----:B------:R-:W0:Y:S08]  /*0060*/  LDC R0, c[0x0][0x360] ;  /* 0x0000d800ff007b82 */ /* 0x000e300000000800 */
[----:B------:R-:W3:Y:S08]  /*0070*/  LDC.64 R2, c[0x0][0x398] ;  /* 0x0000e600ff027b82 */ /* 0x000ef00000000a00 */
[----:B------:R-:W4:Y:S01]  /*0080*/  LDC.64 R6, c[0x0][0x380] ;  /* 0x0000e000ff067b82 */ /* 0x000f220000000a00 */
[----:B0-----:R-:W-:Y:S01]  /*0090*/  IMAD R0, R0, UR4, R5 ;  /* 0x0000000400007c24 */ /* 0x001fe2000f8e0205 */
[----:B------:R-:W0:Y:S06]  /*00a0*/  LDCU.64 UR4, c[0x0][0x358] ;  /* 0x00006b00ff0477ac */ /* 0x000e2c0008000a00 */
[----:B------:R-:W5:Y:S01]  /*00b0*/  LDC.64 R4, c[0x0][0x388] ;  /* 0x0000e200ff047b82 */ /* 0x000f620000000a00 */
[----:B-1----:R-:W-:-:S02]  /*00c0*/  SHF.R.U32.HI R15, RZ, 0x2, R12 ;  /* 0x00000002ff0f7819 */ /* 0x002fc4000001160c */
[----:B------:R-:W-:Y:S02]  /*00d0*/  SHF.R.U32.HI R0, RZ, 0x1, R0 ;  /* 0x00000001ff007819 */ /* 0x000fe40000011600 */
[----:B------:R-:W-:Y:S02]  /*00e0*/  LOP3.LUT R12, R12, 0x3, RZ, 0xc0, !PT ;  /* 0x000000030c0c7812 */ /* 0x000fe400078ec0ff */
[----:B------:R-:W-:Y:S01]  /*00f0*/  LOP3.LUT R9, R0, 0x7ffffff0, RZ, 0xc0, !PT ;  /* 0x7ffffff000097812 */ /* 0x000fe200078ec0ff */
[----:B--2---:R-:W-:Y:S01]  /*0100*/  IMAD.SHL.U32 R0, R8, 0x10, RZ ;  /* 0x0000001008007824 */ /* 0x004fe200078e00ff */
[----:B---3--:R-:W-:Y:S01]  /*0110*/  SHF.R.U32.HI R10, RZ, 0x1, R2 ;  /* 0x00000001ff0a7819 */ /* 0x008fe20000011602 */
[----:B------:R-:W1:Y:S01]  /*0120*/  LDC R14, c[0x0][0x3a0] ;  /* 0x0000e800ff0e7b82 */ /* 0x000e620000000800 */
[----:B------:R-:W-:Y:S01]  /*0130*/  SHF.R.U32.HI R16, RZ, 0x1, R3 ;  /* 0x00000001ff107819 */ /* 0x000fe20000011603 */
[----:B------:R-:W-:-:S04]  /*0140*/  IMAD R11, R9, R2, RZ ;  /* 0x00000002090b7224 */ /* 0x000fc800078e02ff */
[----:B----4-:R-:W-:-:S04]  /*0150*/  IMAD.WIDE R6, R11, 0x2, R6 ;  /* 0x000000020b067825 */ /* 0x010fc800078e0206 */
[----:B------:R-:W-:-:S04]  /*0160*/  IMAD.WIDE.U32 R10, R15, R10, R12 ;  /* 0x0000000a0f0a7225 */ /* 0x000fc800078e000c */
[----:B-----5:R-:W-:Y:S01]  /*0170*/  IMAD.WIDE.U32 R4, R0, 0x2, R4 ;  /* 0x0000000200047825 */ /* 0x020fe200078e0004 */
[----:B------:R-:W-:-:S03]  /*0180*/  LEA R18, P0, R10, R6, 0x2 ;  /* 0x000000060a127211 */ /* 0x000fc600078010ff */
[----:B------:R-:W-:Y:S01]  /*0190*/  IMAD.WIDE.U32 R16, R15, R16, R12 ;  /* 0x000000100f107225 */ /* 0x000fe200078e000c */
[----:B------:R-:W-:Y:S02]  /*01a0*/  LEA.HI.X R19, R10, R7, R11, 0x2, P0 ;  /* 0x000000070a137211 */ /* 0x000fe400000f140b */
[----:B------:R-:W-:Y:S01]  /*01b0*/  LEA R22, P0, R16, R4, 0x2 ;  /* 0x0000000410167211 */ /* 0x000fe200078010ff */
[----:B------:R-:W-:Y:S02]  /*01c0*/  IMAD.WIDE.U32 R20, R2, 0x10, R18 ;  /* 0x0000001002147825 */ /* 0x000fe400078e0012 */
[----:B0-----:R-:W2:Y:S01]  /*01d0*/  LDG.E R4, desc[UR4][R18.64] ;  /* 0x0000000412047981 */ /* 0x001ea2000c1e1900 */
[----:B------:R-:W-:-:S03]  /*01e0*/  LEA.HI.X R23, R16, R5, R17, 0x2, P0 ;  /* 0x0000000510177211 */ /* 0x000fc600000f1411 */
[----:B------:R-:W2:Y:S01]  /*01f0*/  LDG.E R6, desc[UR4][R18.64+0x10] ;  /* 0x0000100412067981 */ /* 0x000ea2000c1e1900 */
[----:B------:R-:W-:-:S03]  /*0200*/  IMAD.WIDE.U32 R24, R3, 0x10, R22 ;  /* 0x0000001003187825 */ /* 0x000fc600078e0016 */
[----:B------:R-:W2:Y:S01]  /*0210*/  LDG.E R5, desc[UR4][R20.64] ;  /* 0x0000000414057981 */ /* 0x000ea2000c1e1900 */
[----:B------:R-:W0:Y:S03]  /*0220*/  LDC.64 R2, c[0x0][0x390] ;  /* 0x0000e400ff027b82 */ /* 0x000e260000000a00 */
[----:B------:R-:W2:Y:S04]  /*0230*/  LDG.E R7, desc[UR4][R20.64+0x10] ;  /* 0x0000100414077981 */ /* 0x000ea8000c1e1900 */
[----:B------:R-:W2:Y:S04]  /*0240*/  LDG.E R10, desc[UR4][R22.64] ;  /* 0x00000004160a7981 */ /* 0x000ea8000c1e1900 */
[----:B------:R-:W2:Y:S04]  /*0250*/  LDG.E R11, desc[UR4][R22.64+0x10] ;  /* 0x00001004160b7981 */ /* 0x000ea8000c1e1900 */
[----:B------:R-:W3:Y:S04]  /*0260*/  LDG.E R16, desc[UR4][R24.64] ;  /* 0x0000000418107981 */ /* 0x000ee8000c1e1900 */
[----:B------:R-:W3:Y:S01]  /*0270*/  LDG.E R17, desc[UR4][R24.64+0x10] ;  /* 0x0000100418117981 */ /* 0x000ee2000c1e1900 */
[----:B-1----:R-:W-:Y:S01]  /*0280*/  IMAD R27, R9, R14, RZ ;  /* 0x0000000e091b7224 */ /* 0x002fe200078e02ff */
[----:B------:R-:W-:-:S04]  /*0290*/  SHF.R.U32.HI R14, RZ, 0x1, R14 ;  /* 0x00000001ff0e7819 */ /* 0x000fc8000001160e */
[----:B------:R-:W-:Y:S01]  /*02a0*/  IADD3 R0, P0, PT, R0, R27, RZ ;  /* 0x0000001b00007210 */ /* 0x000fe20007f1e0ff */
[----:B------:R-:W-:-:S03]  /*02b0*/  IMAD.WIDE.U32 R12, R15, R14, R12 ;  /* 0x0000000e0f0c7225 */ /* 0x000fc600078e000c */
[----:B------:R-:W-:Y:S02]  /*02c0*/  LEA.HI.X.SX32 R27, R27, RZ, 0x1, P0 ;  /* 0x000000ff1b1b7211 */ /* 0x000fe400000f0eff */
[----:B0-----:R-:W-:-:S04]  /*02d0*/  LEA R15, P0, R0, R2, 0x2 ;  /* 0x00000002000f7211 */ /* 0x001fc800078010ff */
[----:B------:R-:W-:Y:S02]  /*02e0*/  LEA.HI.X R3, R0, R3, R27, 0x2, P0 ;  /* 0x0000000300037211 */ /* 0x000fe400000f141b */
[----:B------:R-:W-:-:S04]  /*02f0*/  LEA R2, P0, R12, R15, 0x3 ;  /* 0x0000000f0c027211 */ /* 0x000fc800078018ff */
[----:B------:R-:W-:-:S03]  /*0300*/  LEA.HI.X R3, R12, R3, R13, 0x3, P0 ;  /* 0x000000030c037211 */ /* 0x000fc600000f1c0d */
[----:B------:R-:W-:Y:S01]  /*0310*/  IMAD.WIDE.U32 R14, R14, 0x40, R2 ;  /* 0x000000400e0e7825 */ /* 0x000fe200078e0002 */
[C---:B--2---:R-:W-:Y:S08]  /*0320*/  HMMA.16816.F32 R8, R4.reuse, R10, RZ ;  /* 0x0000000a0408723c */ /* 0x044ff000000018ff */
[----:B---3--:R-:W-:Y:S11]  /*0330*/  HMMA.16816.F32 R4, R4, R16, RZ ;  /* 0x000000100404723c */ /* 0x008ff600000018ff */
[----:B------:R-:W-:Y:S04]  /*0340*/  STG.E.64 desc[UR4][R2.64], R8 ;  /* 0x0000000802007986 */ /* 0x000fe8000c101b04 */
[----:B------:R-:W-:Y:S04]  /*0350*/  STG.E.64 desc[UR4][R14.64], R10 ;  /* 0x0000000a0e007986 */ /* 0x000fe8000c101b04 */
[----:B------:R-:W-:Y:S04]  /*0360*/  STG.E.64 desc[UR4][R2.64+0x20], R4 ;  /* 0x0000200402007986 */ /* 0x000fe8000c101b04 */
[----:B------:R-:W-:Y:S01]  /*0370*/  STG.E.64 desc[UR4][R14.64+0x20], R6 ;  /* 0x000020060e007986 */ /* 0x000fe2000c101b04 */
[----:B------:R-:W-:Y:S05]  /*0380*/  EXIT ;  /* 0x000000000000794d */ /* 0x000fea0003800000 */
.L_x_0:
[----:B------:R-:W-:-:S00]  /*0390*/  BRA `(.L_x_0) ;  /* 0xfffffffc00fc7947 */ /* 0x000fc0000383ffff */
[----:B------:R-:W-:-:S00]  /*03a0*/  NOP ;  /* 0x0000000000007918 */ /* 0x000fc00000000000 */
        /* <DEDUP_REMOVED lines=13> */
.L_x_1:


//--------------------- .nv.shared.reserved.0     --------------------------
	.section	.nv.shared.reserved.0,"aw",@nobits
	.weak		__nv_reservedSMEM_offset_0_alias
	.size		__nv_reservedSMEM_offset_0_alias, 0, 64
	.other		__nv_reservedSMEM_offset_0_alias,@"STO_CUDA_RESERVED_SHARED STV_DEFAULT"
__nv_reservedSMEM_offset_0_alias:
	.zero		0
	.zero		64


//--------------------- .nv.constant0._Z14wmmaGemmKernelP6__halfS0_Pfiii --------------------------
	.section	.nv.constant0._Z14wmmaGemmKernelP6__halfS0_Pfiii,"a",@progbits
	.sectionflags	@""
	.align	4
.nv.constant0._Z14wmmaGemmKernelP6__halfS0_Pfiii:
	.zero		932


//--------------------- SYMBOLS --------------------------

	.type		.nv.reservedSmem.offset0,@object
	.size		.nv.reservedSmem.offset0,0x4
